//
// Generated by NVIDIA NVVM Compiler
//
// Compiler Build ID: CL-36424714
// Cuda compilation tools, release 13.0, V13.0.88
// Based on NVVM 20.0.0
//

.version 9.0
.target sm_100
.address_size 64

	// .globl	_Z18relaxed_add_kernelPfi

.visible .entry _Z18relaxed_add_kernelPfi(
	.param .u64 .ptr .align 1 _Z18relaxed_add_kernelPfi_param_0,
	.param .u32 _Z18relaxed_add_kernelPfi_param_1
)
{
	.reg .pred 	%p<2>;
	.reg .b32 	%r<6>;
	.reg .b32 	%f<2>;
	.reg .b64 	%rd<6>;

	ld.param.u64 	%rd1, [_Z18relaxed_add_kernelPfi_param_0];
	ld.param.u32 	%r2, [_Z18relaxed_add_kernelPfi_param_1];
	mov.u32 	%r3, %ctaid.x;
	mov.u32 	%r4, %ntid.x;
	mov.u32 	%r5, %tid.x;
	mad.lo.s32 	%r1, %r3, %r4, %r5;
	setp.ge.s32 	%p1, %r1, %r2;
	@%p1 bra 	$L__BB0_2;
	cvta.to.global.u64 	%rd3, %rd1;
	mul.wide.s32 	%rd4, %r1, 4;
	add.s64 	%rd5, %rd3, %rd4;
	ld.global.f32 	%f1, [%rd5];
	// begin inline asm
	red.relaxed.gpu.global.add.f32 [%rd1], %f1;
	// end inline asm
$L__BB0_2:
	ret;

}
	// .globl	_Z17relaxed_or_kernelPii
.visible .entry _Z17relaxed_or_kernelPii(
	.param .u64 .ptr .align 1 _Z17relaxed_or_kernelPii_param_0,
	.param .u32 _Z17relaxed_or_kernelPii_param_1
)
{
	.reg .pred 	%p<2>;
	.reg .b32 	%r<7>;
	.reg .b64 	%rd<6>;

	ld.param.u64 	%rd1, [_Z17relaxed_or_kernelPii_param_0];
	ld.param.u32 	%r2, [_Z17relaxed_or_kernelPii_param_1];
	mov.u32 	%r3, %ctaid.x;
	mov.u32 	%r4, %ntid.x;
	mov.u32 	%r5, %tid.x;
	mad.lo.s32 	%r1, %r3, %r4, %r5;
	setp.ge.s32 	%p1, %r1, %r2;
	@%p1 bra 	$L__BB1_2;
	cvta.to.global.u64 	%rd3, %rd1;
	mul.wide.s32 	%rd4, %r1, 4;
	add.s64 	%rd5, %rd3, %rd4;
	ld.global.u32 	%r6, [%rd5];
	// begin inline asm
	red.relaxed.gpu.global.or.b32 [%rd1], %r6;
	// end inline asm
$L__BB1_2:
	ret;

}
	// .globl	_Z18relaxed_xor_kernelPii
.visible .entry _Z18relaxed_xor_kernelPii(
	.param .u64 .ptr .align 1 _Z18relaxed_xor_kernelPii_param_0,
	.param .u32 _Z18relaxed_xor_kernelPii_param_1
)
{
	.reg .pred 	%p<2>;
	.reg .b32 	%r<7>;
	.reg .b64 	%rd<6>;

	ld.param.u64 	%rd1, [_Z18relaxed_xor_kernelPii_param_0];
	ld.param.u32 	%r2, [_Z18relaxed_xor_kernelPii_param_1];
	mov.u32 	%r3, %ctaid.x;
	mov.u32 	%r4, %ntid.x;
	mov.u32 	%r5, %tid.x;
	mad.lo.s32 	%r1, %r3, %r4, %r5;
	setp.ge.s32 	%p1, %r1, %r2;
	@%p1 bra 	$L__BB2_2;
	cvta.to.global.u64 	%rd3, %rd1;
	mul.wide.s32 	%rd4, %r1, 4;
	add.s64 	%rd5, %rd3, %rd4;
	ld.global.u32 	%r6, [%rd5];
	// begin inline asm
	red.relaxed.gpu.global.xor.b32 [%rd1], %r6;
	// end inline asm
$L__BB2_2:
	ret;

}
	// .globl	_Z18relaxed_and_kernelPii
.visible .entry _Z18relaxed_and_kernelPii(
	.param .u64 .ptr .align 1 _Z18relaxed_and_kernelPii_param_0,
	.param .u32 _Z18relaxed_and_kernelPii_param_1
)
{
	.reg .pred 	%p<2>;
	.reg .b32 	%r<7>;
	.reg .b64 	%rd<6>;

	ld.param.u64 	%rd1, [_Z18relaxed_and_kernelPii_param_0];
	ld.param.u32 	%r2, [_Z18relaxed_and_kernelPii_param_1];
	mov.u32 	%r3, %ctaid.x;
	mov.u32 	%r4, %ntid.x;
	mov.u32 	%r5, %tid.x;
	mad.lo.s32 	%r1, %r3, %r4, %r5;
	setp.ge.s32 	%p1, %r1, %r2;
	@%p1 bra 	$L__BB3_2;
	cvta.to.global.u64 	%rd3, %rd1;
	mul.wide.s32 	%rd4, %r1, 4;
	add.s64 	%rd5, %rd3, %rd4;
	ld.global.u32 	%r6, [%rd5];
	// begin inline asm
	red.relaxed.gpu.global.and.b32 [%rd1], %r6;
	// end inline asm
$L__BB3_2:
	ret;

}
	// .globl	_Z18relaxed_max_kernelPii
.visible .entry _Z18relaxed_max_kernelPii(
	.param .u64 .ptr .align 1 _Z18relaxed_max_kernelPii_param_0,
	.param .u32 _Z18relaxed_max_kernelPii_param_1
)
{
	.reg .pred 	%p<2>;
	.reg .b32 	%r<7>;
	.reg .b64 	%rd<6>;

	ld.param.u64 	%rd1, [_Z18relaxed_max_kernelPii_param_0];
	ld.param.u32 	%r2, [_Z18relaxed_max_kernelPii_param_1];
	mov.u32 	%r3, %ctaid.x;
	mov.u32 	%r4, %ntid.x;
	mov.u32 	%r5, %tid.x;
	mad.lo.s32 	%r1, %r3, %r4, %r5;
	setp.ge.s32 	%p1, %r1, %r2;
	@%p1 bra 	$L__BB4_2;
	cvta.to.global.u64 	%rd3, %rd1;
	mul.wide.s32 	%rd4, %r1, 4;
	add.s64 	%rd5, %rd3, %rd4;
	ld.global.u32 	%r6, [%rd5];
	// begin inline asm
	red.relaxed.gpu.global.max.s32 [%rd1], %r6;
	// end inline asm
$L__BB4_2:
	ret;

}
	// .globl	_Z18relaxed_min_kernelPii
.visible .entry _Z18relaxed_min_kernelPii(
	.param .u64 .ptr .align 1 _Z18relaxed_min_kernelPii_param_0,
	.param .u32 _Z18relaxed_min_kernelPii_param_1
)
{
	.reg .pred 	%p<2>;
	.reg .b32 	%r<7>;
	.reg .b64 	%rd<6>;

	ld.param.u64 	%rd1, [_Z18relaxed_min_kernelPii_param_0];
	ld.param.u32 	%r2, [_Z18relaxed_min_kernelPii_param_1];
	mov.u32 	%r3, %ctaid.x;
	mov.u32 	%r4, %ntid.x;
	mov.u32 	%r5, %tid.x;
	mad.lo.s32 	%r1, %r3, %r4, %r5;
	setp.ge.s32 	%p1, %r1, %r2;
	@%p1 bra 	$L__BB5_2;
	cvta.to.global.u64 	%rd3, %rd1;
	mul.wide.s32 	%rd4, %r1, 4;
	add.s64 	%rd5, %rd3, %rd4;
	ld.global.u32 	%r6, [%rd5];
	// begin inline asm
	red.relaxed.gpu.global.min.s32 [%rd1], %r6;
	// end inline asm
$L__BB5_2:
	ret;

}


// ===== COMPILED SASS (sm_100) =====

	.target	sm_100

	.elftype	@"ET_EXEC"


//--------------------- .note.nv.tkinfo           --------------------------
	.section	.note.nv.tkinfo,"",@"SHT_NOTE"
	.sectionflags	@"SHF_NOTE_NV_TKINFO"
	.tkinfo
        /*0018*/ 	.word	0x00000002
        /*0030*/ 	.string	""
        /*0030*/ 	.string	"ptxas"
        /*0030*/ 	.string	"Cuda compilation tools, release 13.0, V13.0.88"
        /*0030*/ 	.string	"Build cuda_13.0.r13.0/compiler.36424714_0"
        /*0030*/ 	.string	"-arch sm_100 -m 64 "



//--------------------- .note.nv.cuinfo           --------------------------
	.section	.note.nv.cuinfo,"",@"SHT_NOTE"
	.sectionflags	@"SHF_NOTE_NV_CUINFO"
        /*0018*/ 	.short	0x0002
        /*001a*/ 	.short	0x0064
        /*001c*/ 	.short	0x0082
	.zero		2


//--------------------- .nv.info                  --------------------------
	.section	.nv.info,"",@"SHT_CUDA_INFO"
	.align	4


	//----- nvinfo : EIATTR_REGCOUNT
	.align		4
        /*0000*/ 	.byte	0x04, 0x2f
        /*0002*/ 	.short	(.L_1 - .L_0)
	.align		4
.L_0:
        /*0004*/ 	.word	index@(_Z18relaxed_add_kernelPfi)
        /*0008*/ 	.word	0x00000008


	//----- nvinfo : EIATTR_FRAME_SIZE
	.align		4
.L_1:
        /*000c*/ 	.byte	0x04, 0x11
        /*000e*/ 	.short	(.L_3 - .L_2)
	.align		4
.L_2:
        /*0010*/ 	.word	index@(_Z18relaxed_add_kernelPfi)
        /*0014*/ 	.word	0x00000000


	//----- nvinfo : EIATTR_REGCOUNT
	.align		4
.L_3:
        /*0018*/ 	.byte	0x04, 0x2f
        /*001a*/ 	.short	(.L_5 - .L_4)
	.align		4
.L_4:
        /*001c*/ 	.word	index@(_Z17relaxed_or_kernelPii)
        /*0020*/ 	.word	0x0000000a


	//----- nvinfo : EIATTR_FRAME_SIZE
	.align		4
.L_5:
        /*0024*/ 	.byte	0x04, 0x11
        /*0026*/ 	.short	(.L_7 - .L_6)
	.align		4
.L_6:
        /*0028*/ 	.word	index@(_Z17relaxed_or_kernelPii)
        /*002c*/ 	.word	0x00000000


	//----- nvinfo : EIATTR_REGCOUNT
	.align		4
.L_7:
        /*0030*/ 	.byte	0x04, 0x2f
        /*0032*/ 	.short	(.L_9 - .L_8)
	.align		4
.L_8:
        /*0034*/ 	.word	index@(_Z18relaxed_xor_kernelPii)
        /*0038*/ 	.word	0x0000000a


	//----- nvinfo : EIATTR_FRAME_SIZE
	.align		4
.L_9:
        /*003c*/ 	.byte	0x04, 0x11
        /*003e*/ 	.short	(.L_11 - .L_10)
	.align		4
.L_10:
        /*0040*/ 	.word	index@(_Z18relaxed_xor_kernelPii)
        /*0044*/ 	.word	0x00000000


	//----- nvinfo : EIATTR_REGCOUNT
	.align		4
.L_11:
        /*0048*/ 	.byte	0x04, 0x2f
        /*004a*/ 	.short	(.L_13 - .L_12)
	.align		4
.L_12:
        /*004c*/ 	.word	index@(_Z18relaxed_and_kernelPii)
        /*0050*/ 	.word	0x0000000a


	//----- nvinfo : EIATTR_FRAME_SIZE
	.align		4
.L_13:
        /*0054*/ 	.byte	0x04, 0x11
        /*0056*/ 	.short	(.L_15 - .L_14)
	.align		4
.L_14:
        /*0058*/ 	.word	index@(_Z18relaxed_and_kernelPii)
        /*005c*/ 	.word	0x00000000


	//----- nvinfo : EIATTR_REGCOUNT
	.align		4
.L_15:
        /*0060*/ 	.byte	0x04, 0x2f
        /*0062*/ 	.short	(.L_17 - .L_16)
	.align		4
.L_16:
        /*0064*/ 	.word	index@(_Z18relaxed_max_kernelPii)
        /*0068*/ 	.word	0x0000000a


	//----- nvinfo : EIATTR_FRAME_SIZE
	.align		4
.L_17:
        /*006c*/ 	.byte	0x04, 0x11
        /*006e*/ 	.short	(.L_19 - .L_18)
	.align		4
.L_18:
        /*0070*/ 	.word	index@(_Z18relaxed_max_kernelPii)
        /*0074*/ 	.word	0x00000000


	//----- nvinfo : EIATTR_REGCOUNT
	.align		4
.L_19:
        /*0078*/ 	.byte	0x04, 0x2f
        /*007a*/ 	.short	(.L_21 - .L_20)
	.align		4
.L_20:
        /*007c*/ 	.word	index@(_Z18relaxed_min_kernelPii)
        /*0080*/ 	.word	0x0000000a


	//----- nvinfo : EIATTR_FRAME_SIZE
	.align		4
.L_21:
        /*0084*/ 	.byte	0x04, 0x11
        /*0086*/ 	.short	(.L_23 - .L_22)
	.align		4
.L_22:
        /*0088*/ 	.word	index@(_Z18relaxed_min_kernelPii)
        /*008c*/ 	.word	0x00000000


	//----- nvinfo : EIATTR_MIN_STACK_SIZE
	.align		4
.L_23:
        /*0090*/ 	.byte	0x04, 0x12
        /*0092*/ 	.short	(.L_25 - .L_24)
	.align		4
.L_24:
        /*0094*/ 	.word	index@(_Z18relaxed_min_kernelPii)
        /*0098*/ 	.word	0x00000000


	//----- nvinfo : EIATTR_MIN_STACK_SIZE
	.align		4
.L_25:
        /*009c*/ 	.byte	0x04, 0x12
        /*009e*/ 	.short	(.L_27 - .L_26)
	.align		4
.L_26:
        /*00a0*/ 	.word	index@(_Z18relaxed_max_kernelPii)
        /*00a4*/ 	.word	0x00000000


	//----- nvinfo : EIATTR_MIN_STACK_SIZE
	.align		4
.L_27:
        /*00a8*/ 	.byte	0x04, 0x12
        /*00aa*/ 	.short	(.L_29 - .L_28)
	.align		4
.L_28:
        /*00ac*/ 	.word	index@(_Z18relaxed_and_kernelPii)
        /*00b0*/ 	.word	0x00000000


	//----- nvinfo : EIATTR_MIN_STACK_SIZE
	.align		4
.L_29:
        /*00b4*/ 	.byte	0x04, 0x12
        /*00b6*/ 	.short	(.L_31 - .L_30)
	.align		4
.L_30:
        /*00b8*/ 	.word	index@(_Z18relaxed_xor_kernelPii)
        /*00bc*/ 	.word	0x00000000


	//----- nvinfo : EIATTR_MIN_STACK_SIZE
	.align		4
.L_31:
        /*00c0*/ 	.byte	0x04, 0x12
        /*00c2*/ 	.short	(.L_33 - .L_32)
	.align		4
.L_32:
        /*00c4*/ 	.word	index@(_Z17relaxed_or_kernelPii)
        /*00c8*/ 	.word	0x00000000


	//----- nvinfo : EIATTR_MIN_STACK_SIZE
	.align		4
.L_33:
        /*00cc*/ 	.byte	0x04, 0x12
        /*00ce*/ 	.short	(.L_35 - .L_34)
	.align		4
.L_34:
        /*00d0*/ 	.word	index@(_Z18relaxed_add_kernelPfi)
        /*00d4*/ 	.word	0x00000000
.L_35:


//--------------------- .nv.compat                --------------------------
	.section	.nv.compat,"",@"SHT_CUDA_COMPAT_INFO"
	.align	4
        /*0000*/ 	.byte	0x02, 0x09, 0x00, 0x00, 0x02, 0x02, 0x01, 0x00, 0x02, 0x05, 0x05, 0x00, 0x03, 0x07, 0x01, 0x01
        /*0010*/ 	.byte	0x02, 0x03, 0x00, 0x00, 0x02, 0x06, 0x01, 0x00, 0x04, 0x0b, 0x08, 0x00, 0x09, 0x00, 0x00, 0x00
        /*0020*/ 	.byte	0x00, 0x00, 0x00, 0x00


//--------------------- .nv.info._Z18relaxed_min_kernelPii --------------------------
	.section	.nv.info._Z18relaxed_min_kernelPii,"",@"SHT_CUDA_INFO"
	.sectionflags	@""
	.align	4


	//----- nvinfo : EIATTR_CUDA_API_VERSION
	.align		4
        /*0000*/ 	.byte	0x04, 0x37
        /*0002*/ 	.short	(.L_37 - .L_36)
.L_36:
        /*0004*/ 	.word	0x00000082


	//----- nvinfo : EIATTR_KPARAM_INFO
	.align		4
.L_37:
        /*0008*/ 	.byte	0x04, 0x17
        /*000a*/ 	.short	(.L_39 - .L_38)
.L_38:
        /*000c*/ 	.word	0x00000000
        /*0010*/ 	.short	0x0001
        /*0012*/ 	.short	0x0008
        /*0014*/ 	.byte	0x00, 0xf0, 0x11, 0x00


	//----- nvinfo : EIATTR_KPARAM_INFO
	.align		4
.L_39:
        /*0018*/ 	.byte	0x04, 0x17
        /*001a*/ 	.short	(.L_41 - .L_40)
.L_40:
        /*001c*/ 	.word	0x00000000
        /*0020*/ 	.short	0x0000
        /*0022*/ 	.short	0x0000
        /*0024*/ 	.byte	0x00, 0xf5, 0x21, 0x00


	//----- nvinfo : EIATTR_SPARSE_MMA_MASK
	.align		4
.L_41:
        /*0028*/ 	.byte	0x03, 0x50
        /*002a*/ 	.short	0x0000


	//----- nvinfo : EIATTR_MAXREG_COUNT
	.align		4
        /*002c*/ 	.byte	0x03, 0x1b
        /*002e*/ 	.short	0x00ff


	//----- nvinfo : EIATTR_MERCURY_ISA_VERSION
	.align		4
        /*0030*/ 	.byte	0x03, 0x5f
        /*0032*/ 	.short	0x0101


	//----- nvinfo : EIATTR_INT_WARP_WIDE_INSTR_OFFSETS
	.align		4
        /*0034*/ 	.byte	0x04, 0x31
        /*0036*/ 	.short	(.L_43 - .L_42)


	//   ....[0]....
.L_42:
        /*0038*/ 	.word	0x000000d0


	//   ....[1]....
        /*003c*/ 	.word	0x00000110


	//----- nvinfo : EIATTR_VRC_CTA_INIT_COUNT
	.align		4
.L_43:
        /*0040*/ 	.byte	0x02, 0x4a
	.zero		1
	.zero		1


	//----- nvinfo : EIATTR_EXIT_INSTR_OFFSETS
	.align		4
        /*0044*/ 	.byte	0x04, 0x1c
        /*0046*/ 	.short	(.L_45 - .L_44)


	//   ....[0]....
.L_44:
        /*0048*/ 	.word	0x00000070


	//   ....[1]....
        /*004c*/ 	.word	0x00000140


	//----- nvinfo : EIATTR_CBANK_PARAM_SIZE
	.align		4
.L_45:
        /*0050*/ 	.byte	0x03, 0x19
        /*0052*/ 	.short	0x000c


	//----- nvinfo : EIATTR_PARAM_CBANK
	.align		4
        /*0054*/ 	.byte	0x04, 0x0a
        /*0056*/ 	.short	(.L_47 - .L_46)
	.align		4
.L_46:
        /*0058*/ 	.word	index@(.nv.constant0._Z18relaxed_min_kernelPii)
        /*005c*/ 	.short	0x0380
        /*005e*/ 	.short	0x000c


	//----- nvinfo : EIATTR_SW_WAR
	.align		4
.L_47:
        /*0060*/ 	.byte	0x04, 0x36
        /*0062*/ 	.short	(.L_49 - .L_48)
.L_48:
        /*0064*/ 	.word	0x00000008
.L_49:


//--------------------- .nv.info._Z18relaxed_max_kernelPii --------------------------
	.section	.nv.info._Z18relaxed_max_kernelPii,"",@"SHT_CUDA_INFO"
	.sectionflags	@""
	.align	4


	//----- nvinfo : EIATTR_CUDA_API_VERSION
	.align		4
        /*0000*/ 	.byte	0x04, 0x37
        /*0002*/ 	.short	(.L_51 - .L_50)
.L_50:
        /*0004*/ 	.word	0x00000082


	//----- nvinfo : EIATTR_KPARAM_INFO
	.align		4
.L_51:
        /*0008*/ 	.byte	0x04, 0x17
        /*000a*/ 	.short	(.L_53 - .L_52)
.L_52:
        /*000c*/ 	.word	0x00000000
        /*0010*/ 	.short	0x0001
        /*0012*/ 	.short	0x0008
        /*0014*/ 	.byte	0x00, 0xf0, 0x11, 0x00


	//----- nvinfo : EIATTR_KPARAM_INFO
	.align		4
.L_53:
        /*0018*/ 	.byte	0x04, 0x17
        /*001a*/ 	.short	(.L_55 - .L_54)
.L_54:
        /*001c*/ 	.word	0x00000000
        /*0020*/ 	.short	0x0000
        /*0022*/ 	.short	0x0000
        /*0024*/ 	.byte	0x00, 0xf5, 0x21, 0x00


	//----- nvinfo : EIATTR_SPARSE_MMA_MASK
	.align		4
.L_55:
        /*0028*/ 	.byte	0x03, 0x50
        /*002a*/ 	.short	0x0000


	//----- nvinfo : EIATTR_MAXREG_COUNT
	.align		4
        /*002c*/ 	.byte	0x03, 0x1b
        /*002e*/ 	.short	0x00ff


	//----- nvinfo : EIATTR_MERCURY_ISA_VERSION
	.align		4
        /*0030*/ 	.byte	0x03, 0x5f
        /*0032*/ 	.short	0x0101


	//----- nvinfo : EIATTR_INT_WARP_WIDE_INSTR_OFFSETS
	.align		4
        /*0034*/ 	.byte	0x04, 0x31
        /*0036*/ 	.short	(.L_57 - .L_56)


	//   ....[0]....
.L_56:
        /*0038*/ 	.word	0x000000d0


	//   ....[1]....
        /*003c*/ 	.word	0x00000110


	//----- nvinfo : EIATTR_VRC_CTA_INIT_COUNT
	.align		4
.L_57:
        /*0040*/ 	.byte	0x02, 0x4a
	.zero		1
	.zero		1


	//----- nvinfo : EIATTR_EXIT_INSTR_OFFSETS
	.align		4
        /*0044*/ 	.byte	0x04, 0x1c
        /*0046*/ 	.short	(.L_59 - .L_58)


	//   ....[0]....
.L_58:
        /*0048*/ 	.word	0x00000070


	//   ....[1]....
        /*004c*/ 	.word	0x00000140


	//----- nvinfo : EIATTR_CBANK_PARAM_SIZE
	.align		4
.L_59:
        /*0050*/ 	.byte	0x03, 0x19
        /*0052*/ 	.short	0x000c


	//----- nvinfo : EIATTR_PARAM_CBANK
	.align		4
        /*0054*/ 	.byte	0x04, 0x0a
        /*0056*/ 	.short	(.L_61 - .L_60)
	.align		4
.L_60:
        /*0058*/ 	.word	index@(.nv.constant0._Z18relaxed_max_kernelPii)
        /*005c*/ 	.short	0x0380
        /*005e*/ 	.short	0x000c


	//----- nvinfo : EIATTR_SW_WAR
	.align		4
.L_61:
        /*0060*/ 	.byte	0x04, 0x36
        /*0062*/ 	.short	(.L_63 - .L_62)
.L_62:
        /*0064*/ 	.word	0x00000008
.L_63:


//--------------------- .nv.info._Z18relaxed_and_kernelPii --------------------------
	.section	.nv.info._Z18relaxed_and_kernelPii,"",@"SHT_CUDA_INFO"
	.sectionflags	@""
	.align	4


	//----- nvinfo : EIATTR_CUDA_API_VERSION
	.align		4
        /*0000*/ 	.byte	0x04, 0x37
        /*0002*/ 	.short	(.L_65 - .L_64)
.L_64:
        /*0004*/ 	.word	0x00000082


	//----- nvinfo : EIATTR_KPARAM_INFO
	.align		4
.L_65:
        /*0008*/ 	.byte	0x04, 0x17
        /*000a*/ 	.short	(.L_67 - .L_66)
.L_66:
        /*000c*/ 	.word	0x00000000
        /*0010*/ 	.short	0x0001
        /*0012*/ 	.short	0x0008
        /*0014*/ 	.byte	0x00, 0xf0, 0x11, 0x00


	//----- nvinfo : EIATTR_KPARAM_INFO
	.align		4
.L_67:
        /*0018*/ 	.byte	0x04, 0x17
        /*001a*/ 	.short	(.L_69 - .L_68)
.L_68:
        /*001c*/ 	.word	0x00000000
        /*0020*/ 	.short	0x0000
        /*0022*/ 	.short	0x0000
        /*0024*/ 	.byte	0x00, 0xf5, 0x21, 0x00


	//----- nvinfo : EIATTR_SPARSE_MMA_MASK
	.align		4
.L_69:
        /*0028*/ 	.byte	0x03, 0x50
        /*002a*/ 	.short	0x0000


	//----- nvinfo : EIATTR_MAXREG_COUNT
	.align		4
        /*002c*/ 	.byte	0x03, 0x1b
        /*002e*/ 	.short	0x00ff


	//----- nvinfo : EIATTR_MERCURY_ISA_VERSION
	.align		4
        /*0030*/ 	.byte	0x03, 0x5f
        /*0032*/ 	.short	0x0101


	//----- nvinfo : EIATTR_INT_WARP_WIDE_INSTR_OFFSETS
	.align		4
        /*0034*/ 	.byte	0x04, 0x31
        /*0036*/ 	.short	(.L_71 - .L_70)


	//   ....[0]....
.L_70:
        /*0038*/ 	.word	0x000000d0


	//   ....[1]....
        /*003c*/ 	.word	0x00000110


	//----- nvinfo : EIATTR_VRC_CTA_INIT_COUNT
	.align		4
.L_71:
        /*0040*/ 	.byte	0x02, 0x4a
	.zero		1
	.zero		1


	//----- nvinfo : EIATTR_EXIT_INSTR_OFFSETS
	.align		4
        /*0044*/ 	.byte	0x04, 0x1c
        /*0046*/ 	.short	(.L_73 - .L_72)


	//   ....[0]....
.L_72:
        /*0048*/ 	.word	0x00000070


	//   ....[1]....
        /*004c*/ 	.word	0x00000140


	//----- nvinfo : EIATTR_CBANK_PARAM_SIZE
	.align		4
.L_73:
        /*0050*/ 	.byte	0x03, 0x19
        /*0052*/ 	.short	0x000c


	//----- nvinfo : EIATTR_PARAM_CBANK
	.align		4
        /*0054*/ 	.byte	0x04, 0x0a
        /*0056*/ 	.short	(.L_75 - .L_74)
	.align		4
.L_74:
        /*0058*/ 	.word	index@(.nv.constant0._Z18relaxed_and_kernelPii)
        /*005c*/ 	.short	0x0380
        /*005e*/ 	.short	0x000c


	//----- nvinfo : EIATTR_SW_WAR
	.align		4
.L_75:
        /*0060*/ 	.byte	0x04, 0x36
        /*0062*/ 	.short	(.L_77 - .L_76)
.L_76:
        /*0064*/ 	.word	0x00000008
.L_77:


//--------------------- .nv.info._Z18relaxed_xor_kernelPii --------------------------
	.section	.nv.info._Z18relaxed_xor_kernelPii,"",@"SHT_CUDA_INFO"
	.sectionflags	@""
	.align	4


	//----- nvinfo : EIATTR_CUDA_API_VERSION
	.align		4
        /*0000*/ 	.byte	0x04, 0x37
        /*0002*/ 	.short	(.L_79 - .L_78)
.L_78:
        /*0004*/ 	.word	0x00000082


	//----- nvinfo : EIATTR_KPARAM_INFO
	.align		4
.L_79:
        /*0008*/ 	.byte	0x04, 0x17
        /*000a*/ 	.short	(.L_81 - .L_80)
.L_80:
        /*000c*/ 	.word	0x00000000
        /*0010*/ 	.short	0x0001
        /*0012*/ 	.short	0x0008
        /*0014*/ 	.byte	0x00, 0xf0, 0x11, 0x00


	//----- nvinfo : EIATTR_KPARAM_INFO
	.align		4
.L_81:
        /*0018*/ 	.byte	0x04, 0x17
        /*001a*/ 	.short	(.L_83 - .L_82)
.L_82:
        /*001c*/ 	.word	0x00000000
        /*0020*/ 	.short	0x0000
        /*0022*/ 	.short	0x0000
        /*0024*/ 	.byte	0x00, 0xf5, 0x21, 0x00


	//----- nvinfo : EIATTR_SPARSE_MMA_MASK
	.align		4
.L_83:
        /*0028*/ 	.byte	0x03, 0x50
        /*002a*/ 	.short	0x0000


	//----- nvinfo : EIATTR_MAXREG_COUNT
	.align		4
        /*002c*/ 	.byte	0x03, 0x1b
        /*002e*/ 	.short	0x00ff


	//----- nvinfo : EIATTR_MERCURY_ISA_VERSION
	.align		4
        /*0030*/ 	.byte	0x03, 0x5f
        /*0032*/ 	.short	0x0101


	//----- nvinfo : EIATTR_INT_WARP_WIDE_INSTR_OFFSETS
	.align		4
        /*0034*/ 	.byte	0x04, 0x31
        /*0036*/ 	.short	(.L_85 - .L_84)


	//   ....[0]....
.L_84:
        /*0038*/ 	.word	0x000000d0


	//   ....[1]....
        /*003c*/ 	.word	0x00000110


	//----- nvinfo : EIATTR_VRC_CTA_INIT_COUNT
	.align		4
.L_85:
        /*0040*/ 	.byte	0x02, 0x4a
	.zero		1
	.zero		1


	//----- nvinfo : EIATTR_EXIT_INSTR_OFFSETS
	.align		4
        /*0044*/ 	.byte	0x04, 0x1c
        /*0046*/ 	.short	(.L_87 - .L_86)


	//   ....[0]....
.L_86:
        /*0048*/ 	.word	0x00000070


	//   ....[1]....
        /*004c*/ 	.word	0x00000140


	//----- nvinfo : EIATTR_CBANK_PARAM_SIZE
	.align		4
.L_87:
        /*0050*/ 	.byte	0x03, 0x19
        /*0052*/ 	.short	0x000c


	//----- nvinfo : EIATTR_PARAM_CBANK
	.align		4
        /*0054*/ 	.byte	0x04, 0x0a
        /*0056*/ 	.short	(.L_89 - .L_88)
	.align		4
.L_88:
        /*0058*/ 	.word	index@(.nv.constant0._Z18relaxed_xor_kernelPii)
        /*005c*/ 	.short	0x0380
        /*005e*/ 	.short	0x000c


	//----- nvinfo : EIATTR_SW_WAR
	.align		4
.L_89:
        /*0060*/ 	.byte	0x04, 0x36
        /*0062*/ 	.short	(.L_91 - .L_90)
.L_90:
        /*0064*/ 	.word	0x00000008
.L_91:


//--------------------- .nv.info._Z17relaxed_or_kernelPii --------------------------
	.section	.nv.info._Z17relaxed_or_kernelPii,"",@"SHT_CUDA_INFO"
	.sectionflags	@""
	.align	4


	//----- nvinfo : EIATTR_CUDA_API_VERSION
	.align		4
        /*0000*/ 	.byte	0x04, 0x37
        /*0002*/ 	.short	(.L_93 - .L_92)
.L_92:
        /*0004*/ 	.word	0x00000082


	//----- nvinfo : EIATTR_KPARAM_INFO
	.align		4
.L_93:
        /*0008*/ 	.byte	0x04, 0x17
        /*000a*/ 	.short	(.L_95 - .L_94)
.L_94:
        /*000c*/ 	.word	0x00000000
        /*0010*/ 	.short	0x0001
        /*0012*/ 	.short	0x0008
        /*0014*/ 	.byte	0x00, 0xf0, 0x11, 0x00


	//----- nvinfo : EIATTR_KPARAM_INFO
	.align		4
.L_95:
        /*0018*/ 	.byte	0x04, 0x17
        /*001a*/ 	.short	(.L_97 - .L_96)
.L_96:
        /*001c*/ 	.word	0x00000000
        /*0020*/ 	.short	0x0000
        /*0022*/ 	.short	0x0000
        /*0024*/ 	.byte	0x00, 0xf5, 0x21, 0x00


	//----- nvinfo : EIATTR_SPARSE_MMA_MASK
	.align		4
.L_97:
        /*0028*/ 	.byte	0x03, 0x50
        /*002a*/ 	.short	0x0000


	//----- nvinfo : EIATTR_MAXREG_COUNT
	.align		4
        /*002c*/ 	.byte	0x03, 0x1b
        /*002e*/ 	.short	0x00ff


	//----- nvinfo : EIATTR_MERCURY_ISA_VERSION
	.align		4
        /*0030*/ 	.byte	0x03, 0x5f
        /*0032*/ 	.short	0x0101


	//----- nvinfo : EIATTR_INT_WARP_WIDE_INSTR_OFFSETS
	.align		4
        /*0034*/ 	.byte	0x04, 0x31
        /*0036*/ 	.short	(.L_99 - .L_98)


	//   ....[0]....
.L_98:
        /*0038*/ 	.word	0x000000d0


	//   ....[1]....
        /*003c*/ 	.word	0x00000110


	//----- nvinfo : EIATTR_VRC_CTA_INIT_COUNT
	.align		4
.L_99:
        /*0040*/ 	.byte	0x02, 0x4a
	.zero		1
	.zero		1


	//----- nvinfo : EIATTR_EXIT_INSTR_OFFSETS
	.align		4
        /*0044*/ 	.byte	0x04, 0x1c
        /*0046*/ 	.short	(.L_101 - .L_100)


	//   ....[0]....
.L_100:
        /*0048*/ 	.word	0x00000070


	//   ....[1]....
        /*004c*/ 	.word	0x00000140


	//----- nvinfo : EIATTR_CBANK_PARAM_SIZE
	.align		4
.L_101:
        /*0050*/ 	.byte	0x03, 0x19
        /*0052*/ 	.short	0x000c


	//----- nvinfo : EIATTR_PARAM_CBANK
	.align		4
        /*0054*/ 	.byte	0x04, 0x0a
        /*0056*/ 	.short	(.L_103 - .L_102)
	.align		4
.L_102:
        /*0058*/ 	.word	index@(.nv.constant0._Z17relaxed_or_kernelPii)
        /*005c*/ 	.short	0x0380
        /*005e*/ 	.short	0x000c


	//----- nvinfo : EIATTR_SW_WAR
	.align		4
.L_103:
        /*0060*/ 	.byte	0x04, 0x36
        /*0062*/ 	.short	(.L_105 - .L_104)
.L_104:
        /*0064*/ 	.word	0x00000008
.L_105:


//--------------------- .nv.info._Z18relaxed_add_kernelPfi --------------------------
	.section	.nv.info._Z18relaxed_add_kernelPfi,"",@"SHT_CUDA_INFO"
	.sectionflags	@""
	.align	4


	//----- nvinfo : EIATTR_CUDA_API_VERSION
	.align		4
        /*0000*/ 	.byte	0x04, 0x37
        /*0002*/ 	.short	(.L_107 - .L_106)
.L_106:
        /*0004*/ 	.word	0x00000082


	//----- nvinfo : EIATTR_KPARAM_INFO
	.align		4
.L_107:
        /*0008*/ 	.byte	0x04, 0x17
        /*000a*/ 	.short	(.L_109 - .L_108)
.L_108:
        /*000c*/ 	.word	0x00000000
        /*0010*/ 	.short	0x0001
        /*0012*/ 	.short	0x0008
        /*0014*/ 	.byte	0x00, 0xf0, 0x11, 0x00


	//----- nvinfo : EIATTR_KPARAM_INFO
	.align		4
.L_109:
        /*0018*/ 	.byte	0x04, 0x17
        /*001a*/ 	.short	(.L_111 - .L_110)
.L_110:
        /*001c*/ 	.word	0x00000000
        /*0020*/ 	.short	0x0000
        /*0022*/ 	.short	0x0000
        /*0024*/ 	.byte	0x00, 0xf5, 0x21, 0x00


	//----- nvinfo : EIATTR_SPARSE_MMA_MASK
	.align		4
.L_111:
        /*0028*/ 	.byte	0x03, 0x50
        /*002a*/ 	.short	0x0000


	//----- nvinfo : EIATTR_MAXREG_COUNT
	.align		4
        /*002c*/ 	.byte	0x03, 0x1b
        /*002e*/ 	.short	0x00ff


	//----- nvinfo : EIATTR_MERCURY_ISA_VERSION
	.align		4
        /*0030*/ 	.byte	0x03, 0x5f
        /*0032*/ 	.short	0x0101


	//----- nvinfo : EIATTR_VRC_CTA_INIT_COUNT
	.align		4
        /*0034*/ 	.byte	0x02, 0x4a
	.zero		1
	.zero		1


	//----- nvinfo : EIATTR_EXIT_INSTR_OFFSETS
	.align		4
        /*0038*/ 	.byte	0x04, 0x1c
        /*003a*/ 	.short	(.L_113 - .L_112)


	//   ....[0]....
.L_112:
        /*003c*/ 	.word	0x00000070


	//   ....[1]....
        /*0040*/ 	.word	0x000000e0


	//----- nvinfo : EIATTR_CBANK_PARAM_SIZE
	.align		4
.L_113:
        /*0044*/ 	.byte	0x03, 0x19
        /*0046*/ 	.short	0x000c


	//----- nvinfo : EIATTR_PARAM_CBANK
	.align		4
        /*0048*/ 	.byte	0x04, 0x0a
        /*004a*/ 	.short	(.L_115 - .L_114)
	.align		4
.L_114:
        /*004c*/ 	.word	index@(.nv.constant0._Z18relaxed_add_kernelPfi)
        /*0050*/ 	.short	0x0380
        /*0052*/ 	.short	0x000c


	//----- nvinfo : EIATTR_SW_WAR
	.align		4
.L_115:
        /*0054*/ 	.byte	0x04, 0x36
        /*0056*/ 	.short	(.L_117 - .L_116)
.L_116:
        /*0058*/ 	.word	0x00000008
.L_117:


//--------------------- .nv.callgraph             --------------------------
	.section	.nv.callgraph,"",@"SHT_CUDA_CALLGRAPH"
	.align	4
	.sectionentsize	8
	.align		4
        /*0000*/ 	.word	0x00000000
	.align		4
        /*0004*/ 	.word	0xffffffff
	.align		4
        /*0008*/ 	.word	0x00000000
	.align		4
        /*000c*/ 	.word	0xfffffffe
	.align		4
        /*0010*/ 	.word	0x00000000
	.align		4
        /*0014*/ 	.word	0xfffffffd
	.align		4
        /*0018*/ 	.word	0x00000000
	.align		4
        /*001c*/ 	.word	0xfffffffc


//--------------------- .text._Z18relaxed_min_kernelPii --------------------------
	.section	.text._Z18relaxed_min_kernelPii,"ax",@progbits
	.align	128
        .global         _Z18relaxed_min_kernelPii
        .type           _Z18relaxed_min_kernelPii,@function
        .size           _Z18relaxed_min_kernelPii,(.L_x_6 - _Z18relaxed_min_kernelPii)
        .other          _Z18relaxed_min_kernelPii,@"STO_CUDA_ENTRY STV_DEFAULT"
_Z18relaxed_min_kernelPii:
.text._Z18relaxed_min_kernelPii:
[----:B------:R-:W-:Y:S01]  /*0000*/  LDC R1, c[0x0][0x37c] ;  /* 0x0000df00ff017b82 */ /* 0x000fe20000000800 */
[----:B------:R-:W0:Y:S07]  /*0010*/  S2R R0, SR_TID.X ;  /* 0x0000000000007919 */ /* 0x000e2e0000002100 */
[----:B------:R-:W0:Y:S01]  /*0020*/  S2UR UR4, SR_CTAID.X ;  /* 0x00000000000479c3 */ /* 0x000e220000002500 */
[----:B------:R-:W1:Y:S07]  /*0030*/  LDCU UR5, c[0x0][0x388] ;  /* 0x00007100ff0577ac */ /* 0x000e6e0008000800 */
[----:B------:R-:W0:Y:S02]  /*0040*/  LDC R5, c[0x0][0x360] ;  /* 0x0000d800ff057b82 */ /* 0x000e240000000800 */
[----:B0-----:R-:W-:-:S05]  /*0050*/  IMAD R5, R5, UR4, R0 ;  /* 0x0000000405057c24 */ /* 0x001fca000f8e0200 */
[----:B-1----:R-:W-:-:S13]  /*0060*/  ISETP.GE.AND P0, PT, R5, UR5, PT ;  /* 0x0000000505007c0c */ /* 0x002fda000bf06270 */
[----:B------:R-:W-:Y:S05]  /*0070*/  @P0 EXIT ;  /* 0x000000000000094d */ /* 0x000fea0003800000 */
[----:B------:R-:W0:Y:S01]  /*0080*/  LDC.64 R2, c[0x0][0x380] ;  /* 0x0000e000ff027b82 */ /* 0x000e220000000a00 */
[----:B------:R-:W1:Y:S01]  /*0090*/  LDCU.64 UR6, c[0x0][0x358] ;  /* 0x00006b00ff0677ac */ /* 0x000e620008000a00 */
[----:B0-----:R-:W-:-:S06]  /*00a0*/  IMAD.WIDE R2, R5, 0x4, R2 ;  /* 0x0000000405027825 */ /* 0x001fcc00078e0202 */
[----:B-1----:R-:W2:Y:S01]  /*00b0*/  LDG.E R2, desc[UR6][R2.64] ;  /* 0x0000000602027981 */ /* 0x002ea2000c1e1900 */
[----:B------:R-:W0:Y:S01]  /*00c0*/  LDC.64 R4, c[0x0][0x380] ;  /* 0x0000e000ff047b82 */ /* 0x000e220000000a00 */
[----:B------:R-:W-:Y:S01]  /*00d0*/  VOTEU.ANY UR4, UPT, PT ;  /* 0x0000000000047886 */ /* 0x000fe200038e0100 */
[----:B------:R-:W1:Y:S01]  /*00e0*/  S2R R0, SR_LANEID ;  /* 0x0000000000007919 */ /* 0x000e620000000000 */
[----:B------:R-:W-:-:S06]  /*00f0*/  UFLO.U32 UR4, UR4 ;  /* 0x00000004000472bd */ /* 0x000fcc00080e0000 */
[----:B-1----:R-:W-:Y:S02]  /*0100*/  ISETP.EQ.U32.AND P0, PT, R0, UR4, PT ;  /* 0x0000000400007c0c */ /* 0x002fe4000bf02070 */
[----:B--2---:R-:W-:-:S13]  /*0110*/  CREDUX.MIN.S32 UR5, R2 ;  /* 0x00000000020572cc */ /* 0x004fda0000008200 */
[----:B------:R-:W-:-:S05]  /*0120*/  MOV R7, UR5 ;  /* 0x0000000500077c02 */ /* 0x000fca0008000f00 */
[----:B0-----:R-:W-:Y:S01]  /*0130*/  @P0 REDG.E.MIN.S32.STRONG.GPU desc[UR6][R4.64], R7 ;  /* 0x000000070400098e */ /* 0x001fe2000c92e306 */
[----:B------:R-:W-:Y:S05]  /*0140*/  EXIT ;  /* 0x000000000000794d */ /* 0x000fea0003800000 */
.L_x_0:
[----:B------:R-:W-:-:S00]  /*0150*/  BRA `(.L_x_0) ;  /* 0xfffffffc00fc7947 */ /* 0x000fc0000383ffff */
[----:B------:R-:W-:-:S00]  /*0160*/  NOP ;  /* 0x0000000000007918 */ /* 0x000fc00000000000 */
        /* <DEDUP_REMOVED lines=9> */
.L_x_6:


//--------------------- .text._Z18relaxed_max_kernelPii --------------------------
	.section	.text._Z18relaxed_max_kernelPii,"ax",@progbits
	.align	128
        .global         _Z18relaxed_max_kernelPii
        .type           _Z18relaxed_max_kernelPii,@function
        .size           _Z18relaxed_max_kernelPii,(.L_x_7 - _Z18relaxed_max_kernelPii)
        .other          _Z18relaxed_max_kernelPii,@"STO_CUDA_ENTRY STV_DEFAULT"
_Z18relaxed_max_kernelPii:
.text._Z18relaxed_max_kernelPii:
        /* <DEDUP_REMOVED lines=17> */
[----:B--2---:R-:W-:-:S13]  /*0110*/  CREDUX.MAX.S32 UR5, R2 ;  /* 0x00000000020572cc */ /* 0x004fda0000000200 */
[----:B------:R-:W-:-:S05]  /*0120*/  MOV R7, UR5 ;  /* 0x0000000500077c02 */ /* 0x000fca0008000f00 */
[----:B0-----:R-:W-:Y:S01]  /*0130*/  @P0 REDG.E.MAX.S32.STRONG.GPU desc[UR6][R4.64], R7 ;  /* 0x000000070400098e */ /* 0x001fe2000d12e306 */
[----:B------:R-:W-:Y:S05]  /*0140*/  EXIT ;  /* 0x000000000000794d */ /* 0x000fea0003800000 */
.L_x_1:
        /* <DEDUP_REMOVED lines=11> */
.L_x_7:


//--------------------- .text._Z18relaxed_and_kernelPii --------------------------
	.section	.text._Z18relaxed_and_kernelPii,"ax",@progbits
	.align	128
        .global         _Z18relaxed_and_kernelPii
        .type           _Z18relaxed_and_kernelPii,@function
        .size           _Z18relaxed_and_kernelPii,(.L_x_8 - _Z18relaxed_and_kernelPii)
        .other          _Z18relaxed_and_kernelPii,@"STO_CUDA_ENTRY STV_DEFAULT"
_Z18relaxed_and_kernelPii:
.text._Z18relaxed_and_kernelPii:
        /* <DEDUP_REMOVED lines=16> */
[----:B-1----:R-:W-:Y:S01]  /*0100*/  ISETP.EQ.U32.AND P0, PT, R0, UR4, PT ;  /* 0x0000000400007c0c */ /* 0x002fe2000bf02070 */
[----:B--2---:R-:W1:Y:S02]  /*0110*/  REDUX UR5, R2 ;  /* 0x00000000020573c4 */ /* 0x004e640000000000 */
[----:B-1----:R-:W-:-:S10]  /*0120*/  MOV R7, UR5 ;  /* 0x0000000500077c02 */ /* 0x002fd40008000f00 */
[----:B0-----:R-:W-:Y:S01]  /*0130*/  @P0 REDG.E.AND.STRONG.GPU desc[UR6][R4.64], R7 ;  /* 0x000000070400098e */ /* 0x001fe2000e92e106 */
[----:B------:R-:W-:Y:S05]  /*0140*/  EXIT ;  /* 0x000000000000794d */ /* 0x000fea0003800000 */
.L_x_2:
        /* <DEDUP_REMOVED lines=11> */
.L_x_8:


//--------------------- .text._Z18relaxed_xor_kernelPii --------------------------
	.section	.text._Z18relaxed_xor_kernelPii,"ax",@progbits
	.align	128
        .global         _Z18relaxed_xor_kernelPii
        .type           _Z18relaxed_xor_kernelPii,@function
        .size           _Z18relaxed_xor_kernelPii,(.L_x_9 - _Z18relaxed_xor_kernelPii)
        .other          _Z18relaxed_xor_kernelPii,@"STO_CUDA_ENTRY STV_DEFAULT"
_Z18relaxed_xor_kernelPii:
.text._Z18relaxed_xor_kernelPii:
        /* <DEDUP_REMOVED lines=17> */
[----:B--2---:R-:W1:Y:S02]  /*0110*/  REDUX.XOR UR5, R2 ;  /* 0x00000000020573c4 */ /* 0x004e640000008000 */
[----:B-1----:R-:W-:-:S10]  /*0120*/  MOV R7, UR5 ;  /* 0x0000000500077c02 */ /* 0x002fd40008000f00 */
[----:B0-----:R-:W-:Y:S01]  /*0130*/  @P0 REDG.E.XOR.STRONG.GPU desc[UR6][R4.64], R7 ;  /* 0x000000070400098e */ /* 0x001fe2000f92e106 */
[----:B------:R-:W-:Y:S05]  /*0140*/  EXIT ;  /* 0x000000000000794d */ /* 0x000fea0003800000 */
.L_x_3:
        /* <DEDUP_REMOVED lines=11> */
.L_x_9:


//--------------------- .text._Z17relaxed_or_kernelPii --------------------------
	.section	.text._Z17relaxed_or_kernelPii,"ax",@progbits
	.align	128
        .global         _Z17relaxed_or_kernelPii
        .type           _Z17relaxed_or_kernelPii,@function
        .size           _Z17relaxed_or_kernelPii,(.L_x_10 - _Z17relaxed_or_kernelPii)
        .other          _Z17relaxed_or_kernelPii,@"STO_CUDA_ENTRY STV_DEFAULT"
_Z17relaxed_or_kernelPii:
.text._Z17relaxed_or_kernelPii:
        /* <DEDUP_REMOVED lines=17> */
[----:B--2---:R-:W1:Y:S02]  /*0110*/  REDUX.OR UR5, R2 ;  /* 0x00000000020573c4 */ /* 0x004e640000004000 */
[----:B-1----:R-:W-:-:S10]  /*0120*/  MOV R7, UR5 ;  /* 0x0000000500077c02 */ /* 0x002fd40008000f00 */
[----:B0-----:R-:W-:Y:S01]  /*0130*/  @P0 REDG.E.OR.STRONG.GPU desc[UR6][R4.64], R7 ;  /* 0x000000070400098e */ /* 0x001fe2000f12e106 */
[----:B------:R-:W-:Y:S05]  /*0140*/  EXIT ;  /* 0x000000000000794d */ /* 0x000fea0003800000 */
.L_x_4:
        /* <DEDUP_REMOVED lines=11> */
.L_x_10:


//--------------------- .text._Z18relaxed_add_kernelPfi --------------------------
	.section	.text._Z18relaxed_add_kernelPfi,"ax",@progbits
	.align	128
        .global         _Z18relaxed_add_kernelPfi
        .type           _Z18relaxed_add_kernelPfi,@function
        .size           _Z18relaxed_add_kernelPfi,(.L_x_11 - _Z18relaxed_add_kernelPfi)
        .other          _Z18relaxed_add_kernelPfi,@"STO_CUDA_ENTRY STV_DEFAULT"
_Z18relaxed_add_kernelPfi:
.text._Z18relaxed_add_kernelPfi:
        /* <DEDUP_REMOVED lines=12> */
[----:B------:R-:W2:Y:S03]  /*00c0*/  LDC.64 R4, c[0x0][0x380] ;  /* 0x0000e000ff047b82 */ /* 0x000ea60000000a00 */
[----:B--2---:R-:W-:Y:S01]  /*00d0*/  REDG.E.ADD.F32.FTZ.RN.STRONG.GPU desc[UR4][R4.64], R3 ;  /* 0x00000003040079a6 */ /* 0x004fe2000c12f304 */
[----:B------:R-:W-:Y:S05]  /*00e0*/  EXIT ;  /* 0x000000000000794d */ /* 0x000fea0003800000 */
.L_x_5:
        /* <DEDUP_REMOVED lines=9> */
.L_x_11:


//--------------------- .nv.shared.reserved.0     --------------------------
	.section	.nv.shared.reserved.0,"aw",@nobits
	.weak		__nv_reservedSMEM_offset_0_alias
	.size		__nv_reservedSMEM_offset_0_alias, 0, 64
	.other		__nv_reservedSMEM_offset_0_alias,@"STO_CUDA_RESERVED_SHARED STV_DEFAULT"
__nv_reservedSMEM_offset_0_alias:
	.zero		0
	.zero		64


//--------------------- .nv.constant0._Z18relaxed_min_kernelPii --------------------------
	.section	.nv.constant0._Z18relaxed_min_kernelPii,"a",@progbits
	.sectionflags	@""
	.align	4
.nv.constant0._Z18relaxed_min_kernelPii:
	.zero		908


//--------------------- .nv.constant0._Z18relaxed_max_kernelPii --------------------------
	.section	.nv.constant0._Z18relaxed_max_kernelPii,"a",@progbits
	.sectionflags	@""
	.align	4
.nv.constant0._Z18relaxed_max_kernelPii:
	.zero		908


//--------------------- .nv.constant0._Z18relaxed_and_kernelPii --------------------------
	.section	.nv.constant0._Z18relaxed_and_kernelPii,"a",@progbits
	.sectionflags	@""
	.align	4
.nv.constant0._Z18relaxed_and_kernelPii:
	.zero		908


//--------------------- .nv.constant0._Z18relaxed_xor_kernelPii --------------------------
	.section	.nv.constant0._Z18relaxed_xor_kernelPii,"a",@progbits
	.sectionflags	@""
	.align	4
.nv.constant0._Z18relaxed_xor_kernelPii:
	.zero		908


//--------------------- .nv.constant0._Z17relaxed_or_kernelPii --------------------------
	.section	.nv.constant0._Z17relaxed_or_kernelPii,"a",@progbits
	.sectionflags	@""
	.align	4
.nv.constant0._Z17relaxed_or_kernelPii:
	.zero		908


//--------------------- .nv.constant0._Z18relaxed_add_kernelPfi --------------------------
	.section	.nv.constant0._Z18relaxed_add_kernelPfi,"a",@progbits
	.sectionflags	@""
	.align	4
.nv.constant0._Z18relaxed_add_kernelPfi:
	.zero		908


//--------------------- SYMBOLS --------------------------

	.type		.nv.reservedSmem.offset0,@object
	.size		.nv.reservedSmem.offset0,0x4
